//
// Generated by NVIDIA NVVM Compiler
//
// Compiler Build ID: CL-36424714
// Cuda compilation tools, release 13.0, V13.0.88
// Based on NVVM 20.0.0
//

.version 9.0
.target sm_100
.address_size 64

	// .globl	_Z12reduce_basicPdS_j
// _ZZ17reduce_basic_warpPdS_jjPjE5sdata has been demoted

.visible .entry _Z12reduce_basicPdS_j(
	.param .u64 .ptr .align 1 _Z12reduce_basicPdS_j_param_0,
	.param .u64 .ptr .align 1 _Z12reduce_basicPdS_j_param_1,
	.param .u32 _Z12reduce_basicPdS_j_param_2
)
{
	.reg .pred 	%p<3>;
	.reg .b32 	%r<15>;
	.reg .b64 	%rd<11>;
	.reg .b64 	%fd<11>;

	ld.param.u64 	%rd2, [_Z12reduce_basicPdS_j_param_0];
	ld.param.u64 	%rd3, [_Z12reduce_basicPdS_j_param_1];
	ld.param.u32 	%r7, [_Z12reduce_basicPdS_j_param_2];
	mov.u32 	%r8, %ctaid.x;
	mov.u32 	%r1, %ntid.x;
	mul.lo.s32 	%r9, %r8, %r1;
	mov.u32 	%r10, %tid.x;
	add.s32 	%r2, %r9, %r10;
	add.s32 	%r14, %r2, %r9;
	setp.ge.u32 	%p1, %r14, %r7;
	mov.f64 	%fd10, 0d0000000000000000;
	@%p1 bra 	$L__BB0_3;
	cvta.to.global.u64 	%rd1, %rd2;
	mov.u32 	%r11, %nctaid.x;
	mul.lo.s32 	%r12, %r11, %r1;
	shl.b32 	%r4, %r12, 1;
	mov.f64 	%fd10, 0d0000000000000000;
$L__BB0_2:
	mul.wide.u32 	%rd4, %r14, 8;
	add.s64 	%rd5, %rd1, %rd4;
	ld.global.f64 	%fd6, [%rd5];
	add.f64 	%fd7, %fd10, %fd6;
	add.s32 	%r13, %r14, %r1;
	mul.wide.u32 	%rd6, %r13, 8;
	add.s64 	%rd7, %rd1, %rd6;
	ld.global.f64 	%fd8, [%rd7];
	add.f64 	%fd10, %fd7, %fd8;
	add.s32 	%r14, %r14, %r4;
	setp.lt.u32 	%p2, %r14, %r7;
	@%p2 bra 	$L__BB0_2;
$L__BB0_3:
	cvta.to.global.u64 	%rd8, %rd3;
	mul.wide.u32 	%rd9, %r2, 8;
	add.s64 	%rd10, %rd8, %rd9;
	st.global.f64 	[%rd10], %fd10;
	ret;

}
	// .globl	_Z17reduce_basic_warpPdS_jjPj
.visible .entry _Z17reduce_basic_warpPdS_jjPj(
	.param .u64 .ptr .align 1 _Z17reduce_basic_warpPdS_jjPj_param_0,
	.param .u64 .ptr .align 1 _Z17reduce_basic_warpPdS_jjPj_param_1,
	.param .u32 _Z17reduce_basic_warpPdS_jjPj_param_2,
	.param .u32 _Z17reduce_basic_warpPdS_jjPj_param_3,
	.param .u64 .ptr .align 1 _Z17reduce_basic_warpPdS_jjPj_param_4
)
{
	.reg .pred 	%p<6>;
	.reg .b32 	%r<26>;
	.reg .b64 	%rd<14>;
	.reg .b64 	%fd<11>;
	// demoted variable
	.shared .align 8 .b8 _ZZ17reduce_basic_warpPdS_jjPjE5sdata[32768];
	ld.param.u64 	%rd2, [_Z17reduce_basic_warpPdS_jjPj_param_0];
	ld.param.u64 	%rd3, [_Z17reduce_basic_warpPdS_jjPj_param_1];
	ld.param.u32 	%r10, [_Z17reduce_basic_warpPdS_jjPj_param_2];
	ld.param.u32 	%r11, [_Z17reduce_basic_warpPdS_jjPj_param_3];
	ld.param.u64 	%rd4, [_Z17reduce_basic_warpPdS_jjPj_param_4];
	mov.u32 	%r1, %tid.x;
	setp.ge.u32 	%p1, %r1, %r10;
	mov.f64 	%fd10, 0d0000000000000000;
	@%p1 bra 	$L__BB1_3;
	mov.u32 	%r2, %ntid.x;
	cvta.to.global.u64 	%rd1, %rd2;
	mov.u32 	%r13, _ZZ17reduce_basic_warpPdS_jjPjE5sdata;
	mov.u32 	%r23, %r1;
$L__BB1_2:
	mul.wide.s32 	%rd5, %r23, 8;
	add.s64 	%rd6, %rd1, %rd5;
	ld.global.f64 	%fd10, [%rd6];
	shl.b32 	%r12, %r23, 3;
	add.s32 	%r14, %r13, %r12;
	st.shared.f64 	[%r14], %fd10;
	add.s32 	%r23, %r23, %r2;
	setp.lt.u32 	%p2, %r23, %r10;
	@%p2 bra 	$L__BB1_2;
$L__BB1_3:
	barrier.sync 	0;
	// begin inline asm
	mov.u32 %r15, %clock;
	// end inline asm
	min.u32 	%r16, %r11, %r10;
	setp.le.u32 	%p3, %r16, %r1;
	mov.u32 	%r25, %r1;
	@%p3 bra 	$L__BB1_6;
	mov.u32 	%r18, _ZZ17reduce_basic_warpPdS_jjPjE5sdata;
	mov.u32 	%r25, %r1;
$L__BB1_5:
	shl.b32 	%r17, %r25, 3;
	add.s32 	%r19, %r18, %r17;
	ld.shared.f64 	%fd7, [%r19];
	add.f64 	%fd10, %fd10, %fd7;
	add.s32 	%r25, %r25, %r11;
	setp.lt.u32 	%p4, %r25, %r10;
	@%p4 bra 	$L__BB1_5;
$L__BB1_6:
	// begin inline asm
	mov.u32 %r20, %clock;
	// end inline asm
	cvta.to.global.u64 	%rd7, %rd3;
	mul.wide.u32 	%rd8, %r1, 8;
	add.s64 	%rd9, %rd7, %rd8;
	st.global.f64 	[%rd9], %fd10;
	and.b32  	%r21, %r25, 31;
	setp.ne.s32 	%p5, %r21, 0;
	@%p5 bra 	$L__BB1_8;
	cvta.to.global.u64 	%rd10, %rd4;
	shr.u32 	%r22, %r1, 2;
	cvt.u64.u32 	%rd11, %r22;
	and.b64  	%rd12, %rd11, 248;
	add.s64 	%rd13, %rd10, %rd12;
	st.global.u32 	[%rd13], %r15;
	st.global.u32 	[%rd13+4], %r20;
$L__BB1_8:
	ret;

}
	// .globl	_Z10copy_basicPdS_j
.visible .entry _Z10copy_basicPdS_j(
	.param .u64 .ptr .align 1 _Z10copy_basicPdS_j_param_0,
	.param .u64 .ptr .align 1 _Z10copy_basicPdS_j_param_1,
	.param .u32 _Z10copy_basicPdS_j_param_2
)
{
	.reg .pred 	%p<3>;
	.reg .b32 	%r<15>;
	.reg .b64 	%rd<12>;
	.reg .b64 	%fd<3>;

	ld.param.u64 	%rd4, [_Z10copy_basicPdS_j_param_0];
	ld.param.u64 	%rd5, [_Z10copy_basicPdS_j_param_1];
	ld.param.u32 	%r7, [_Z10copy_basicPdS_j_param_2];
	cvta.to.global.u64 	%rd1, %rd5;
	mov.u32 	%r8, %ctaid.x;
	mov.u32 	%r1, %ntid.x;
	mul.lo.s32 	%r9, %r8, %r1;
	mov.u32 	%r10, %tid.x;
	add.s32 	%r2, %r9, %r10;
	add.s32 	%r14, %r2, %r9;
	setp.ge.u32 	%p1, %r14, %r7;
	@%p1 bra 	$L__BB2_3;
	cvta.to.global.u64 	%rd2, %rd4;
	mul.wide.u32 	%rd6, %r2, 8;
	add.s64 	%rd3, %rd1, %rd6;
	mov.u32 	%r11, %nctaid.x;
	mul.lo.s32 	%r12, %r11, %r1;
	shl.b32 	%r4, %r12, 1;
$L__BB2_2:
	mul.wide.u32 	%rd7, %r14, 8;
	add.s64 	%rd8, %rd2, %rd7;
	ld.global.f64 	%fd1, [%rd8];
	add.s32 	%r13, %r14, %r1;
	mul.wide.u32 	%rd9, %r13, 8;
	add.s64 	%rd10, %rd2, %rd9;
	ld.global.f64 	%fd2, [%rd10];
	add.s64 	%rd11, %rd1, %rd7;
	st.global.f64 	[%rd11], %fd1;
	st.global.f64 	[%rd3], %fd2;
	add.s32 	%r14, %r14, %r4;
	setp.lt.u32 	%p2, %r14, %r7;
	@%p2 bra 	$L__BB2_2;
$L__BB2_3:
	ret;

}


// ===== COMPILED SASS (sm_100) =====

	.target	sm_100

	.elftype	@"ET_EXEC"


//--------------------- .note.nv.tkinfo           --------------------------
	.section	.note.nv.tkinfo,"",@"SHT_NOTE"
	.sectionflags	@"SHF_NOTE_NV_TKINFO"
	.tkinfo
        /*0018*/ 	.word	0x00000002
        /*0030*/ 	.string	""
        /*0030*/ 	.string	"ptxas"
        /*0030*/ 	.string	"Cuda compilation tools, release 13.0, V13.0.88"
        /*0030*/ 	.string	"Build cuda_13.0.r13.0/compiler.36424714_0"
        /*0030*/ 	.string	"-arch sm_100 -m 64 "



//--------------------- .note.nv.cuinfo           --------------------------
	.section	.note.nv.cuinfo,"",@"SHT_NOTE"
	.sectionflags	@"SHF_NOTE_NV_CUINFO"
        /*0018*/ 	.short	0x0002
        /*001a*/ 	.short	0x0064
        /*001c*/ 	.short	0x0082
	.zero		2


//--------------------- .nv.info                  --------------------------
	.section	.nv.info,"",@"SHT_CUDA_INFO"
	.align	4


	//----- nvinfo : EIATTR_REGCOUNT
	.align		4
        /*0000*/ 	.byte	0x04, 0x2f
        /*0002*/ 	.short	(.L_1 - .L_0)
	.align		4
.L_0:
        /*0004*/ 	.word	index@(_Z12reduce_basicPdS_j)
        /*0008*/ 	.word	0x00000010


	//----- nvinfo : EIATTR_FRAME_SIZE
	.align		4
.L_1:
        /*000c*/ 	.byte	0x04, 0x11
        /*000e*/ 	.short	(.L_3 - .L_2)
	.align		4
.L_2:
        /*0010*/ 	.word	index@(_Z12reduce_basicPdS_j)
        /*0014*/ 	.word	0x00000000


	//----- nvinfo : EIATTR_REGCOUNT
	.align		4
.L_3:
        /*0018*/ 	.byte	0x04, 0x2f
        /*001a*/ 	.short	(.L_5 - .L_4)
	.align		4
.L_4:
        /*001c*/ 	.word	index@(_Z17reduce_basic_warpPdS_jjPj)
        /*0020*/ 	.word	0x0000000e


	//----- nvinfo : EIATTR_FRAME_SIZE
	.align		4
.L_5:
        /*0024*/ 	.byte	0x04, 0x11
        /*0026*/ 	.short	(.L_7 - .L_6)
	.align		4
.L_6:
        /*0028*/ 	.word	index@(_Z17reduce_basic_warpPdS_jjPj)
        /*002c*/ 	.word	0x00000000


	//----- nvinfo : EIATTR_REGCOUNT
	.align		4
.L_7:
        /*0030*/ 	.byte	0x04, 0x2f
        /*0032*/ 	.short	(.L_9 - .L_8)
	.align		4
.L_8:
        /*0034*/ 	.word	index@(_Z10copy_basicPdS_j)
        /*0038*/ 	.word	0x00000012


	//----- nvinfo : EIATTR_FRAME_SIZE
	.align		4
.L_9:
        /*003c*/ 	.byte	0x04, 0x11
        /*003e*/ 	.short	(.L_11 - .L_10)
	.align		4
.L_10:
        /*0040*/ 	.word	index@(_Z10copy_basicPdS_j)
        /*0044*/ 	.word	0x00000000


	//----- nvinfo : EIATTR_MIN_STACK_SIZE
	.align		4
.L_11:
        /*0048*/ 	.byte	0x04, 0x12
        /*004a*/ 	.short	(.L_13 - .L_12)
	.align		4
.L_12:
        /*004c*/ 	.word	index@(_Z10copy_basicPdS_j)
        /*0050*/ 	.word	0x00000000


	//----- nvinfo : EIATTR_MIN_STACK_SIZE
	.align		4
.L_13:
        /*0054*/ 	.byte	0x04, 0x12
        /*0056*/ 	.short	(.L_15 - .L_14)
	.align		4
.L_14:
        /*0058*/ 	.word	index@(_Z17reduce_basic_warpPdS_jjPj)
        /*005c*/ 	.word	0x00000000


	//----- nvinfo : EIATTR_MIN_STACK_SIZE
	.align		4
.L_15:
        /*0060*/ 	.byte	0x04, 0x12
        /*0062*/ 	.short	(.L_17 - .L_16)
	.align		4
.L_16:
        /*0064*/ 	.word	index@(_Z12reduce_basicPdS_j)
        /*0068*/ 	.word	0x00000000
.L_17:


//--------------------- .nv.compat                --------------------------
	.section	.nv.compat,"",@"SHT_CUDA_COMPAT_INFO"
	.align	4
        /*0000*/ 	.byte	0x02, 0x09, 0x00, 0x00, 0x02, 0x02, 0x01, 0x00, 0x02, 0x05, 0x05, 0x00, 0x03, 0x07, 0x01, 0x01
        /*0010*/ 	.byte	0x02, 0x03, 0x00, 0x00, 0x02, 0x06, 0x01, 0x00, 0x04, 0x0b, 0x08, 0x00, 0x01, 0x00, 0x00, 0x00
        /*0020*/ 	.byte	0x00, 0x00, 0x00, 0x00


//--------------------- .nv.info._Z10copy_basicPdS_j --------------------------
	.section	.nv.info._Z10copy_basicPdS_j,"",@"SHT_CUDA_INFO"
	.sectionflags	@""
	.align	4


	//----- nvinfo : EIATTR_CUDA_API_VERSION
	.align		4
        /*0000*/ 	.byte	0x04, 0x37
        /*0002*/ 	.short	(.L_19 - .L_18)
.L_18:
        /*0004*/ 	.word	0x00000082


	//----- nvinfo : EIATTR_KPARAM_INFO
	.align		4
.L_19:
        /*0008*/ 	.byte	0x04, 0x17
        /*000a*/ 	.short	(.L_21 - .L_20)
.L_20:
        /*000c*/ 	.word	0x00000000
        /*0010*/ 	.short	0x0002
        /*0012*/ 	.short	0x0010
        /*0014*/ 	.byte	0x00, 0xf0, 0x11, 0x00


	//----- nvinfo : EIATTR_KPARAM_INFO
	.align		4
.L_21:
        /*0018*/ 	.byte	0x04, 0x17
        /*001a*/ 	.short	(.L_23 - .L_22)
.L_22:
        /*001c*/ 	.word	0x00000000
        /*0020*/ 	.short	0x0001
        /*0022*/ 	.short	0x0008
        /*0024*/ 	.byte	0x00, 0xf5, 0x21, 0x00


	//----- nvinfo : EIATTR_KPARAM_INFO
	.align		4
.L_23:
        /*0028*/ 	.byte	0x04, 0x17
        /*002a*/ 	.short	(.L_25 - .L_24)
.L_24:
        /*002c*/ 	.word	0x00000000
        /*0030*/ 	.short	0x0000
        /*0032*/ 	.short	0x0000
        /*0034*/ 	.byte	0x00, 0xf5, 0x21, 0x00


	//----- nvinfo : EIATTR_SPARSE_MMA_MASK
	.align		4
.L_25:
        /*0038*/ 	.byte	0x03, 0x50
        /*003a*/ 	.short	0x0000


	//----- nvinfo : EIATTR_MAXREG_COUNT
	.align		4
        /*003c*/ 	.byte	0x03, 0x1b
        /*003e*/ 	.short	0x00ff


	//----- nvinfo : EIATTR_MERCURY_ISA_VERSION
	.align		4
        /*0040*/ 	.byte	0x03, 0x5f
        /*0042*/ 	.short	0x0101


	//----- nvinfo : EIATTR_VRC_CTA_INIT_COUNT
	.align		4
        /*0044*/ 	.byte	0x02, 0x4a
	.zero		1
	.zero		1


	//----- nvinfo : EIATTR_EXIT_INSTR_OFFSETS
	.align		4
        /*0048*/ 	.byte	0x04, 0x1c
        /*004a*/ 	.short	(.L_27 - .L_26)


	//   ....[0]....
.L_26:
        /*004c*/ 	.word	0x00000080


	//   ....[1]....
        /*0050*/ 	.word	0x000001a0


	//----- nvinfo : EIATTR_CRS_STACK_SIZE
	.align		4
.L_27:
        /*0054*/ 	.byte	0x04, 0x1e
        /*0056*/ 	.short	(.L_29 - .L_28)
.L_28:
        /*0058*/ 	.word	0x00000000


	//----- nvinfo : EIATTR_CBANK_PARAM_SIZE
	.align		4
.L_29:
        /*005c*/ 	.byte	0x03, 0x19
        /*005e*/ 	.short	0x0014


	//----- nvinfo : EIATTR_PARAM_CBANK
	.align		4
        /*0060*/ 	.byte	0x04, 0x0a
        /*0062*/ 	.short	(.L_31 - .L_30)
	.align		4
.L_30:
        /*0064*/ 	.word	index@(.nv.constant0._Z10copy_basicPdS_j)
        /*0068*/ 	.short	0x0380
        /*006a*/ 	.short	0x0014


	//----- nvinfo : EIATTR_SW_WAR
	.align		4
.L_31:
        /*006c*/ 	.byte	0x04, 0x36
        /*006e*/ 	.short	(.L_33 - .L_32)
.L_32:
        /*0070*/ 	.word	0x00000008
.L_33:


//--------------------- .nv.info._Z17reduce_basic_warpPdS_jjPj --------------------------
	.section	.nv.info._Z17reduce_basic_warpPdS_jjPj,"",@"SHT_CUDA_INFO"
	.sectionflags	@""
	.align	4


	//----- nvinfo : EIATTR_CUDA_API_VERSION
	.align		4
        /*0000*/ 	.byte	0x04, 0x37
        /*0002*/ 	.short	(.L_35 - .L_34)
.L_34:
        /*0004*/ 	.word	0x00000082


	//----- nvinfo : EIATTR_KPARAM_INFO
	.align		4
.L_35:
        /*0008*/ 	.byte	0x04, 0x17
        /*000a*/ 	.short	(.L_37 - .L_36)
.L_36:
        /*000c*/ 	.word	0x00000000
        /*0010*/ 	.short	0x0004
        /*0012*/ 	.short	0x0018
        /*0014*/ 	.byte	0x00, 0xf5, 0x21, 0x00


	//----- nvinfo : EIATTR_KPARAM_INFO
	.align		4
.L_37:
        /*0018*/ 	.byte	0x04, 0x17
        /*001a*/ 	.short	(.L_39 - .L_38)
.L_38:
        /*001c*/ 	.word	0x00000000
        /*0020*/ 	.short	0x0003
        /*0022*/ 	.short	0x0014
        /*0024*/ 	.byte	0x00, 0xf0, 0x11, 0x00


	//----- nvinfo : EIATTR_KPARAM_INFO
	.align		4
.L_39:
        /*0028*/ 	.byte	0x04, 0x17
        /*002a*/ 	.short	(.L_41 - .L_40)
.L_40:
        /*002c*/ 	.word	0x00000000
        /*0030*/ 	.short	0x0002
        /*0032*/ 	.short	0x0010
        /*0034*/ 	.byte	0x00, 0xf0, 0x11, 0x00


	//----- nvinfo : EIATTR_KPARAM_INFO
	.align		4
.L_41:
        /*0038*/ 	.byte	0x04, 0x17
        /*003a*/ 	.short	(.L_43 - .L_42)
.L_42:
        /*003c*/ 	.word	0x00000000
        /*0040*/ 	.short	0x0001
        /*0042*/ 	.short	0x0008
        /*0044*/ 	.byte	0x00, 0xf5, 0x21, 0x00


	//----- nvinfo : EIATTR_KPARAM_INFO
	.align		4
.L_43:
        /*0048*/ 	.byte	0x04, 0x17
        /*004a*/ 	.short	(.L_45 - .L_44)
.L_44:
        /*004c*/ 	.word	0x00000000
        /*0050*/ 	.short	0x0000
        /*0052*/ 	.short	0x0000
        /*0054*/ 	.byte	0x00, 0xf5, 0x21, 0x00


	//----- nvinfo : EIATTR_SPARSE_MMA_MASK
	.align		4
.L_45:
        /*0058*/ 	.byte	0x03, 0x50
        /*005a*/ 	.short	0x0000


	//----- nvinfo : EIATTR_MAXREG_COUNT
	.align		4
        /*005c*/ 	.byte	0x03, 0x1b
        /*005e*/ 	.short	0x00ff


	//----- nvinfo : EIATTR_NUM_BARRIERS
	.align		4
        /*0060*/ 	.byte	0x02, 0x4c
        /*0062*/ 	.byte	0x01
	.zero		1


	//----- nvinfo : EIATTR_MERCURY_ISA_VERSION
	.align		4
        /*0064*/ 	.byte	0x03, 0x5f
        /*0066*/ 	.short	0x0101


	//----- nvinfo : EIATTR_COOP_GROUP_MASK_REGIDS
	.align		4
        /*0068*/ 	.byte	0x04, 0x29
        /*006a*/ 	.short	(.L_47 - .L_46)


	//   ....[0]....
.L_46:
        /*006c*/ 	.word	0xffffffff


	//----- nvinfo : EIATTR_COOP_GROUP_INSTR_OFFSETS
	.align		4
.L_47:
        /*0070*/ 	.byte	0x04, 0x28
        /*0072*/ 	.short	(.L_49 - .L_48)


	//   ....[0]....
.L_48:
        /*0074*/ 	.word	0x00000180


	//----- nvinfo : EIATTR_VRC_CTA_INIT_COUNT
	.align		4
.L_49:
        /*0078*/ 	.byte	0x02, 0x4a
	.zero		1
	.zero		1


	//----- nvinfo : EIATTR_EXIT_INSTR_OFFSETS
	.align		4
        /*007c*/ 	.byte	0x04, 0x1c
        /*007e*/ 	.short	(.L_51 - .L_50)


	//   ....[0]....
.L_50:
        /*0080*/ 	.word	0x00000310


	//   ....[1]....
        /*0084*/ 	.word	0x00000390


	//----- nvinfo : EIATTR_CRS_STACK_SIZE
	.align		4
.L_51:
        /*0088*/ 	.byte	0x04, 0x1e
        /*008a*/ 	.short	(.L_53 - .L_52)
.L_52:
        /*008c*/ 	.word	0x00000000


	//----- nvinfo : EIATTR_CBANK_PARAM_SIZE
	.align		4
.L_53:
        /*0090*/ 	.byte	0x03, 0x19
        /*0092*/ 	.short	0x0020


	//----- nvinfo : EIATTR_PARAM_CBANK
	.align		4
        /*0094*/ 	.byte	0x04, 0x0a
        /*0096*/ 	.short	(.L_55 - .L_54)
	.align		4
.L_54:
        /*0098*/ 	.word	index@(.nv.constant0._Z17reduce_basic_warpPdS_jjPj)
        /*009c*/ 	.short	0x0380
        /*009e*/ 	.short	0x0020


	//----- nvinfo : EIATTR_SW_WAR
	.align		4
.L_55:
        /*00a0*/ 	.byte	0x04, 0x36
        /*00a2*/ 	.short	(.L_57 - .L_56)
.L_56:
        /*00a4*/ 	.word	0x00000008
.L_57:


//--------------------- .nv.info._Z12reduce_basicPdS_j --------------------------
	.section	.nv.info._Z12reduce_basicPdS_j,"",@"SHT_CUDA_INFO"
	.sectionflags	@""
	.align	4


	//----- nvinfo : EIATTR_CUDA_API_VERSION
	.align		4
        /*0000*/ 	.byte	0x04, 0x37
        /*0002*/ 	.short	(.L_59 - .L_58)
.L_58:
        /*0004*/ 	.word	0x00000082


	//----- nvinfo : EIATTR_KPARAM_INFO
	.align		4
.L_59:
        /*0008*/ 	.byte	0x04, 0x17
        /*000a*/ 	.short	(.L_61 - .L_60)
.L_60:
        /*000c*/ 	.word	0x00000000
        /*0010*/ 	.short	0x0002
        /*0012*/ 	.short	0x0010
        /*0014*/ 	.byte	0x00, 0xf0, 0x11, 0x00


	//----- nvinfo : EIATTR_KPARAM_INFO
	.align		4
.L_61:
        /*0018*/ 	.byte	0x04, 0x17
        /*001a*/ 	.short	(.L_63 - .L_62)
.L_62:
        /*001c*/ 	.word	0x00000000
        /*0020*/ 	.short	0x0001
        /*0022*/ 	.short	0x0008
        /*0024*/ 	.byte	0x00, 0xf5, 0x21, 0x00


	//----- nvinfo : EIATTR_KPARAM_INFO
	.align		4
.L_63:
        /*0028*/ 	.byte	0x04, 0x17
        /*002a*/ 	.short	(.L_65 - .L_64)
.L_64:
        /*002c*/ 	.word	0x00000000
        /*0030*/ 	.short	0x0000
        /*0032*/ 	.short	0x0000
        /*0034*/ 	.byte	0x00, 0xf5, 0x21, 0x00


	//----- nvinfo : EIATTR_SPARSE_MMA_MASK
	.align		4
.L_65:
        /*0038*/ 	.byte	0x03, 0x50
        /*003a*/ 	.short	0x0000


	//----- nvinfo : EIATTR_MAXREG_COUNT
	.align		4
        /*003c*/ 	.byte	0x03, 0x1b
        /*003e*/ 	.short	0x00ff


	//----- nvinfo : EIATTR_MERCURY_ISA_VERSION
	.align		4
        /*0040*/ 	.byte	0x03, 0x5f
        /*0042*/ 	.short	0x0101


	//----- nvinfo : EIATTR_VRC_CTA_INIT_COUNT
	.align		4
        /*0044*/ 	.byte	0x02, 0x4a
	.zero		1
	.zero		1


	//----- nvinfo : EIATTR_EXIT_INSTR_OFFSETS
	.align		4
        /*0048*/ 	.byte	0x04, 0x1c
        /*004a*/ 	.short	(.L_67 - .L_66)


	//   ....[0]....
.L_66:
        /*004c*/ 	.word	0x000001e0


	//----- nvinfo : EIATTR_CRS_STACK_SIZE
	.align		4
.L_67:
        /*0050*/ 	.byte	0x04, 0x1e
        /*0052*/ 	.short	(.L_69 - .L_68)
.L_68:
        /*0054*/ 	.word	0x00000000


	//----- nvinfo : EIATTR_CBANK_PARAM_SIZE
	.align		4
.L_69:
        /*0058*/ 	.byte	0x03, 0x19
        /*005a*/ 	.short	0x0014


	//----- nvinfo : EIATTR_PARAM_CBANK
	.align		4
        /*005c*/ 	.byte	0x04, 0x0a
        /*005e*/ 	.short	(.L_71 - .L_70)
	.align		4
.L_70:
        /*0060*/ 	.word	index@(.nv.constant0._Z12reduce_basicPdS_j)
        /*0064*/ 	.short	0x0380
        /*0066*/ 	.short	0x0014


	//----- nvinfo : EIATTR_SW_WAR
	.align		4
.L_71:
        /*0068*/ 	.byte	0x04, 0x36
        /*006a*/ 	.short	(.L_73 - .L_72)
.L_72:
        /*006c*/ 	.word	0x00000008
.L_73:


//--------------------- .nv.callgraph             --------------------------
	.section	.nv.callgraph,"",@"SHT_CUDA_CALLGRAPH"
	.align	4
	.sectionentsize	8
	.align		4
        /*0000*/ 	.word	0x00000000
	.align		4
        /*0004*/ 	.word	0xffffffff
	.align		4
        /*0008*/ 	.word	0x00000000
	.align		4
        /*000c*/ 	.word	0xfffffffe
	.align		4
        /*0010*/ 	.word	0x00000000
	.align		4
        /*0014*/ 	.word	0xfffffffd
	.align		4
        /*0018*/ 	.word	0x00000000
	.align		4
        /*001c*/ 	.word	0xfffffffc


//--------------------- .text._Z10copy_basicPdS_j --------------------------
	.section	.text._Z10copy_basicPdS_j,"ax",@progbits
	.align	128
        .global         _Z10copy_basicPdS_j
        .type           _Z10copy_basicPdS_j,@function
        .size           _Z10copy_basicPdS_j,(.L_x_13 - _Z10copy_basicPdS_j)
        .other          _Z10copy_basicPdS_j,@"STO_CUDA_ENTRY STV_DEFAULT"
_Z10copy_basicPdS_j:
.text._Z10copy_basicPdS_j:
[----:B------:R-:W-:Y:S01]  /*0000*/  LDC R1, c[0x0][0x37c] ;  /* 0x0000df00ff017b82 */ /* 0x000fe20000000800 */
[----:B------:R-:W0:Y:S07]  /*0010*/  S2R R3, SR_TID.X ;  /* 0x0000000000037919 */ /* 0x000e2e0000002100 */
[----:B------:R-:W0:Y:S01]  /*0020*/  S2UR UR4, SR_CTAID.X ;  /* 0x00000000000479c3 */ /* 0x000e220000002500 */
[----:B------:R-:W1:Y:S07]  /*0030*/  LDCU UR5, c[0x0][0x390] ;  /* 0x00007200ff0577ac */ /* 0x000e6e0008000800 */
[----:B------:R-:W0:Y:S02]  /*0040*/  LDC R14, c[0x0][0x360] ;  /* 0x0000d800ff0e7b82 */ /* 0x000e240000000800 */
[----:B0-----:R-:W-:-:S04]  /*0050*/  IMAD R3, R14, UR4, R3 ;  /* 0x000000040e037c24 */ /* 0x001fc8000f8e0203 */
[----:B------:R-:W-:-:S05]  /*0060*/  IMAD R0, R14, UR4, R3 ;  /* 0x000000040e007c24 */ /* 0x000fca000f8e0203 */
[----:B-1----:R-:W-:-:S13]  /*0070*/  ISETP.GE.U32.AND P0, PT, R0, UR5, PT ;  /* 0x0000000500007c0c */ /* 0x002fda000bf06070 */
[----:B------:R-:W-:Y:S05]  /*0080*/  @P0 EXIT ;  /* 0x000000000000094d */ /* 0x000fea0003800000 */
[----:B------:R-:W0:Y:S01]  /*0090*/  LDC.64 R10, c[0x0][0x388] ;  /* 0x0000e200ff0a7b82 */ /* 0x000e220000000a00 */
[----:B------:R-:W1:Y:S01]  /*00a0*/  LDCU UR4, c[0x0][0x370] ;  /* 0x00006e00ff0477ac */ /* 0x000e620008000800 */
[----:B------:R-:W2:Y:S06]  /*00b0*/  LDCU.64 UR6, c[0x0][0x358] ;  /* 0x00006b00ff0677ac */ /* 0x000eac0008000a00 */
[----:B------:R-:W3:Y:S01]  /*00c0*/  LDC.64 R12, c[0x0][0x380] ;  /* 0x0000e000ff0c7b82 */ /* 0x000ee20000000a00 */
[----:B-1----:R-:W-:Y:S02]  /*00d0*/  IMAD R15, R14, UR4, RZ ;  /* 0x000000040e0f7c24 */ /* 0x002fe4000f8e02ff */
[----:B0-2---:R-:W-:-:S07]  /*00e0*/  IMAD.WIDE.U32 R2, R3, 0x8, R10 ;  /* 0x0000000803027825 */ /* 0x005fce00078e000a */
.L_x_0:
[----:B0-----:R-:W-:Y:S01]  /*00f0*/  IADD3 R7, PT, PT, R14, R0, RZ ;  /* 0x000000000e077210 */ /* 0x001fe20007ffe0ff */
[----:B---3--:R-:W-:-:S04]  /*0100*/  IMAD.WIDE.U32 R4, R0, 0x8, R12 ;  /* 0x0000000800047825 */ /* 0x008fc800078e000c */
[----:B------:R-:W-:Y:S02]  /*0110*/  IMAD.WIDE.U32 R6, R7, 0x8, R12 ;  /* 0x0000000807067825 */ /* 0x000fe400078e000c */
[----:B------:R-:W2:Y:S04]  /*0120*/  LDG.E.64 R4, desc[UR6][R4.64] ;  /* 0x0000000604047981 */ /* 0x000ea8000c1e1b00 */
[----:B------:R-:W3:Y:S01]  /*0130*/  LDG.E.64 R6, desc[UR6][R6.64] ;  /* 0x0000000606067981 */ /* 0x000ee2000c1e1b00 */
[----:B------:R-:W-:Y:S01]  /*0140*/  IMAD.WIDE.U32 R8, R0, 0x8, R10 ;  /* 0x0000000800087825 */ /* 0x000fe200078e000a */
[----:B------:R-:W-:-:S04]  /*0150*/  LEA R0, R15, R0, 0x1 ;  /* 0x000000000f007211 */ /* 0x000fc800078e08ff */
[----:B------:R-:W-:Y:S01]  /*0160*/  ISETP.GE.U32.AND P0, PT, R0, UR5, PT ;  /* 0x0000000500007c0c */ /* 0x000fe2000bf06070 */
[----:B--2---:R0:W-:Y:S04]  /*0170*/  STG.E.64 desc[UR6][R8.64], R4 ;  /* 0x0000000408007986 */ /* 0x0041e8000c101b06 */
[----:B---3--:R0:W-:Y:S08]  /*0180*/  STG.E.64 desc[UR6][R2.64], R6 ;  /* 0x0000000602007986 */ /* 0x0081f0000c101b06 */
[----:B------:R-:W-:Y:S05]  /*0190*/  @!P0 BRA `(.L_x_0) ;  /* 0xfffffffc00d48947 */ /* 0x000fea000383ffff */
[----:B------:R-:W-:Y:S05]  /*01a0*/  EXIT ;  /* 0x000000000000794d */ /* 0x000fea0003800000 */
.L_x_1:
[----:B------:R-:W-:-:S00]  /*01b0*/  BRA `(.L_x_1) ;  /* 0xfffffffc00fc7947 */ /* 0x000fc0000383ffff */
[----:B------:R-:W-:-:S00]  /*01c0*/  NOP ;  /* 0x0000000000007918 */ /* 0x000fc00000000000 */
        /* <DEDUP_REMOVED lines=11> */
.L_x_13:


//--------------------- .text._Z17reduce_basic_warpPdS_jjPj --------------------------
	.section	.text._Z17reduce_basic_warpPdS_jjPj,"ax",@progbits
	.align	128
        .global         _Z17reduce_basic_warpPdS_jjPj
        .type           _Z17reduce_basic_warpPdS_jjPj,@function
        .size           _Z17reduce_basic_warpPdS_jjPj,(.L_x_14 - _Z17reduce_basic_warpPdS_jjPj)
        .other          _Z17reduce_basic_warpPdS_jjPj,@"STO_CUDA_ENTRY STV_DEFAULT"
_Z17reduce_basic_warpPdS_jjPj:
.text._Z17reduce_basic_warpPdS_jjPj:
[----:B------:R-:W-:Y:S01]  /*0000*/  LDC R1, c[0x0][0x37c] ;  /* 0x0000df00ff017b82 */ /* 0x000fe20000000800 */
[----:B------:R-:W0:Y:S01]  /*0010*/  S2R R11, SR_TID.X ;  /* 0x00000000000b7919 */ /* 0x000e220000002100 */
[----:B------:R-:W0:Y:S01]  /*0020*/  LDCU UR5, c[0x0][0x390] ;  /* 0x00007200ff0577ac */ /* 0x000e220008000800 */
[----:B------:R-:W-:Y:S01]  /*0030*/  BSSY.RECONVERGENT B0, `(.L_x_2) ;  /* 0x0000014000007945 */ /* 0x000fe20003800200 */
[----:B------:R-:W-:Y:S01]  /*0040*/  CS2R R2, SRZ ;  /* 0x0000000000027805 */ /* 0x000fe2000001ff00 */
[----:B------:R-:W1:Y:S01]  /*0050*/  LDCU.64 UR6, c[0x0][0x358] ;  /* 0x00006b00ff0677ac */ /* 0x000e620008000a00 */
[----:B0-----:R-:W-:-:S13]  /*0060*/  ISETP.GE.U32.AND P0, PT, R11, UR5, PT ;  /* 0x000000050b007c0c */ /* 0x001fda000bf06070 */
[----:B-1----:R-:W-:Y:S05]  /*0070*/  @P0 BRA `(.L_x_3) ;  /* 0x00000000003c0947 */ /* 0x002fea0003800000 */
[----:B------:R-:W0:Y:S01]  /*0080*/  S2R R3, SR_CgaCtaId ;  /* 0x0000000000037919 */ /* 0x000e220000008800 */
[----:B------:R-:W1:Y:S01]  /*0090*/  LDC R6, c[0x0][0x360] ;  /* 0x0000d800ff067b82 */ /* 0x000e620000000800 */
[----:B------:R-:W-:Y:S01]  /*00a0*/  MOV R0, 0x400 ;  /* 0x0000040000007802 */ /* 0x000fe20000000f00 */
[----:B------:R-:W-:Y:S01]  /*00b0*/  BSSY.RECONVERGENT B1, `(.L_x_3) ;  /* 0x000000b000017945 */ /* 0x000fe20003800200 */
[----:B------:R-:W-:-:S05]  /*00c0*/  IMAD.MOV.U32 R7, RZ, RZ, R11 ;  /* 0x000000ffff077224 */ /* 0x000fca00078e000b */
[----:B------:R-:W2:Y:S01]  /*00d0*/  LDC.64 R4, c[0x0][0x380] ;  /* 0x0000e000ff047b82 */ /* 0x000ea20000000a00 */
[----:B0-----:R-:W-:-:S07]  /*00e0*/  LEA R0, R3, R0, 0x18 ;  /* 0x0000000003007211 */ /* 0x001fce00078ec0ff */
.L_x_4:
[----:B0-2---:R-:W-:-:S06]  /*00f0*/  IMAD.WIDE R2, R7, 0x8, R4 ;  /* 0x0000000807027825 */ /* 0x005fcc00078e0204 */
[----:B------:R-:W2:Y:S01]  /*0100*/  LDG.E.64 R2, desc[UR6][R2.64] ;  /* 0x0000000602027981 */ /* 0x000ea2000c1e1b00 */
[----:B------:R-:W-:Y:S02]  /*0110*/  IMAD R9, R7, 0x8, R0 ;  /* 0x0000000807097824 */ /* 0x000fe400078e0200 */
[----:B-1----:R-:W-:-:S05]  /*0120*/  IMAD.IADD R7, R6, 0x1, R7 ;  /* 0x0000000106077824 */ /* 0x002fca00078e0207 */
[----:B------:R-:W-:Y:S01]  /*0130*/  ISETP.GE.U32.AND P0, PT, R7, UR5, PT ;  /* 0x0000000507007c0c */ /* 0x000fe2000bf06070 */
[----:B--2---:R0:W-:-:S12]  /*0140*/  STS.64 [R9], R2 ;  /* 0x0000000209007388 */ /* 0x0041d80000000a00 */
[----:B------:R-:W-:Y:S05]  /*0150*/  @!P0 BRA `(.L_x_4) ;  /* 0xfffffffc00e48947 */ /* 0x000fea000383ffff */
[----:B------:R-:W-:Y:S05]  /*0160*/  BSYNC.RECONVERGENT B1 ;  /* 0x0000000000017941 */ /* 0x000fea0003800200 */
.L_x_3:
[----:B------:R-:W-:Y:S05]  /*0170*/  BSYNC.RECONVERGENT B0 ;  /* 0x0000000000007941 */ /* 0x000fea0003800200 */
.L_x_2:
[----:B------:R-:W-:Y:S01]  /*0180*/  BAR.SYNC.DEFER_BLOCKING 0x0 ;  /* 0x0000000000007b1d */ /* 0x000fe20000010000 */
[----:B------:R-:W-:-:S05]  /*0190*/  CS2R.32 R7, SR_CLOCKLO ;  /* 0x0000000000077805 */ /* 0x000fca0000005000 */
[----:B------:R-:W1:Y:S01]  /*01a0*/  LDCU UR8, c[0x0][0x394] ;  /* 0x00007280ff0877ac */ /* 0x000e620008000800 */
[----:B------:R-:W-:Y:S01]  /*01b0*/  BSSY.RECONVERGENT B0, `(.L_x_5) ;  /* 0x0000010000007945 */ /* 0x000fe20003800200 */
[----:B------:R-:W-:Y:S01]  /*01c0*/  IMAD.MOV.U32 R0, RZ, RZ, R11 ;  /* 0x000000ffff007224 */ /* 0x000fe200078e000b */
[----:B-1----:R-:W-:-:S04]  /*01d0*/  UISETP.LT.U32.AND UP0, UPT, UR5, UR8, UPT ;  /* 0x000000080500728c */ /* 0x002fc8000bf01070 */
[----:B------:R-:W-:-:S06]  /*01e0*/  USEL UR4, UR5, UR8, UP0 ;  /* 0x0000000805047287 */ /* 0x000fcc0008000000 */
[----:B------:R-:W-:-:S13]  /*01f0*/  ISETP.LT.U32.AND P0, PT, R11, UR4, PT ;  /* 0x000000040b007c0c */ /* 0x000fda000bf01070 */
[----:B------:R-:W-:Y:S05]  /*0200*/  @!P0 BRA `(.L_x_6) ;  /* 0x0000000000288947 */ /* 0x000fea0003800000 */
[----:B------:R-:W0:Y:S01]  /*0210*/  S2R R5, SR_CgaCtaId ;  /* 0x0000000000057919 */ /* 0x000e220000008800 */
[----:B------:R-:W-:Y:S01]  /*0220*/  MOV R4, 0x400 ;  /* 0x0000040000047802 */ /* 0x000fe20000000f00 */
[----:B------:R-:W-:-:S03]  /*0230*/  IMAD.MOV.U32 R0, RZ, RZ, R11 ;  /* 0x000000ffff007224 */ /* 0x000fc600078e000b */
[----:B0-----:R-:W-:-:S07]  /*0240*/  LEA R9, R5, R4, 0x18 ;  /* 0x0000000405097211 */ /* 0x001fce00078ec0ff */
.L_x_7:
[C---:B------:R-:W-:Y:S02]  /*0250*/  IMAD R4, R0.reuse, 0x8, R9 ;  /* 0x0000000800047824 */ /* 0x040fe400078e0209 */
[----:B------:R-:W-:-:S04]  /*0260*/  VIADD R0, R0, UR8 ;  /* 0x0000000800007c36 */ /* 0x000fc80008000000 */
[----:B------:R-:W0:Y:S01]  /*0270*/  LDS.64 R4, [R4] ;  /* 0x0000000004047984 */ /* 0x000e220000000a00 */
[----:B------:R-:W-:Y:S01]  /*0280*/  ISETP.GE.U32.AND P0, PT, R0, UR5, PT ;  /* 0x0000000500007c0c */ /* 0x000fe2000bf06070 */
[----:B0-----:R-:W-:-:S12]  /*0290*/  DADD R2, R4, R2 ;  /* 0x0000000004027229 */ /* 0x001fd80000000002 */
[----:B------:R-:W-:Y:S05]  /*02a0*/  @!P0 BRA `(.L_x_7) ;  /* 0xfffffffc00e88947 */ /* 0x000fea000383ffff */
.L_x_6:
[----:B------:R-:W-:Y:S05]  /*02b0*/  BSYNC.RECONVERGENT B0 ;  /* 0x0000000000007941 */ /* 0x000fea0003800200 */
.L_x_5:
[----:B0-----:R-:W-:Y:S01]  /*02c0*/  CS2R.32 R9, SR_CLOCKLO ;  /* 0x0000000000097805 */ /* 0x001fe20000005000 */
[----:B------:R-:W0:Y:S01]  /*02d0*/  LDC.64 R4, c[0x0][0x388] ;  /* 0x0000e200ff047b82 */ /* 0x000e220000000a00 */
[----:B------:R-:W-:Y:S01]  /*02e0*/  LOP3.LUT P0, RZ, R0, 0x1f, RZ, 0xc0, !PT ;  /* 0x0000001f00ff7812 */ /* 0x000fe2000780c0ff */
[----:B0-----:R-:W-:-:S05]  /*02f0*/  IMAD.WIDE.U32 R4, R11, 0x8, R4 ;  /* 0x000000080b047825 */ /* 0x001fca00078e0004 */
[----:B------:R0:W-:Y:S07]  /*0300*/  STG.E.64 desc[UR6][R4.64], R2 ;  /* 0x0000000204007986 */ /* 0x0001ee000c101b06 */
[----:B------:R-:W-:Y:S05]  /*0310*/  @P0 EXIT ;  /* 0x000000000000094d */ /* 0x000fea0003800000 */
[----:B------:R-:W0:Y:S01]  /*0320*/  LDCU.64 UR4, c[0x0][0x398] ;  /* 0x00007300ff0477ac */ /* 0x000e220008000a00 */
[----:B------:R-:W-:-:S04]  /*0330*/  SHF.R.U32.HI R0, RZ, 0x2, R11 ;  /* 0x00000002ff007819 */ /* 0x000fc8000001160b */
[----:B------:R-:W-:-:S04]  /*0340*/  LOP3.LUT R0, R0, 0xf8, RZ, 0xc0, !PT ;  /* 0x000000f800007812 */ /* 0x000fc800078ec0ff */
[----:B0-----:R-:W-:-:S05]  /*0350*/  IADD3 R2, P0, PT, R0, UR4, RZ ;  /* 0x0000000400027c10 */ /* 0x001fca000ff1e0ff */
[----:B------:R-:W-:-:S05]  /*0360*/  IMAD.X R3, RZ, RZ, UR5, P0 ;  /* 0x00000005ff037e24 */ /* 0x000fca00080e06ff */
[----:B------:R-:W-:Y:S04]  /*0370*/  STG.E desc[UR6][R2.64], R7 ;  /* 0x0000000702007986 */ /* 0x000fe8000c101906 */
[----:B------:R-:W-:Y:S01]  /*0380*/  STG.E desc[UR6][R2.64+0x4], R9 ;  /* 0x0000040902007986 */ /* 0x000fe2000c101906 */
[----:B------:R-:W-:Y:S05]  /*0390*/  EXIT ;  /* 0x000000000000794d */ /* 0x000fea0003800000 */
.L_x_8:
        /* <DEDUP_REMOVED lines=14> */
.L_x_14:


//--------------------- .text._Z12reduce_basicPdS_j --------------------------
	.section	.text._Z12reduce_basicPdS_j,"ax",@progbits
	.align	128
        .global         _Z12reduce_basicPdS_j
        .type           _Z12reduce_basicPdS_j,@function
        .size           _Z12reduce_basicPdS_j,(.L_x_15 - _Z12reduce_basicPdS_j)
        .other          _Z12reduce_basicPdS_j,@"STO_CUDA_ENTRY STV_DEFAULT"
_Z12reduce_basicPdS_j:
.text._Z12reduce_basicPdS_j:
[----:B------:R-:W-:Y:S01]  /*0000*/  LDC R1, c[0x0][0x37c] ;  /* 0x0000df00ff017b82 */ /* 0x000fe20000000800 */
[----:B------:R-:W0:Y:S07]  /*0010*/  S2R R3, SR_TID.X ;  /* 0x0000000000037919 */ /* 0x000e2e0000002100 */
[----:B------:R-:W0:Y:S01]  /*0020*/  S2UR UR4, SR_CTAID.X ;  /* 0x00000000000479c3 */ /* 0x000e220000002500 */
[----:B------:R-:W1:Y:S01]  /*0030*/  LDCU UR7, c[0x0][0x390] ;  /* 0x00007200ff0777ac */ /* 0x000e620008000800 */
[----:B------:R-:W-:Y:S06]  /*0040*/  BSSY.RECONVERGENT B0, `(.L_x_9) ;  /* 0x0000018000007945 */ /* 0x000fec0003800200 */
[----:B------:R-:W0:Y:S08]  /*0050*/  LDC R12, c[0x0][0x360] ;  /* 0x0000d800ff0c7b82 */ /* 0x000e300000000800 */
[----:B------:R-:W2:Y:S01]  /*0060*/  LDC.64 R8, c[0x0][0x388] ;  /* 0x0000e200ff087b82 */ /* 0x000ea20000000a00 */
[----:B0-----:R-:W-:-:S04]  /*0070*/  IMAD R3, R12, UR4, R3 ;  /* 0x000000040c037c24 */ /* 0x001fc8000f8e0203 */
[----:B------:R-:W-:Y:S01]  /*0080*/  IMAD R0, R12, UR4, R3 ;  /* 0x000000040c007c24 */ /* 0x000fe2000f8e0203 */
[----:B------:R-:W0:Y:S01]  /*0090*/  LDCU.64 UR4, c[0x0][0x358] ;  /* 0x00006b00ff0477ac */ /* 0x000e220008000a00 */
[----:B--2---:R-:W-:-:S03]  /*00a0*/  IMAD.WIDE.U32 R8, R3, 0x8, R8 ;  /* 0x0000000803087825 */ /* 0x004fc600078e0008 */
[----:B-1----:R-:W-:Y:S02]  /*00b0*/  ISETP.GE.U32.AND P0, PT, R0, UR7, PT ;  /* 0x0000000700007c0c */ /* 0x002fe4000bf06070 */
[----:B------:R-:W-:-:S11]  /*00c0*/  CS2R R2, SRZ ;  /* 0x0000000000027805 */ /* 0x000fd6000001ff00 */
[----:B------:R-:W-:Y:S05]  /*00d0*/  @P0 BRA `(.L_x_10) ;  /* 0x0000000000380947 */ /* 0x000fea0003800000 */
[----:B------:R-:W1:Y:S01]  /*00e0*/  LDC.64 R10, c[0x0][0x380] ;  /* 0x0000e000ff0a7b82 */ /* 0x000e620000000a00 */
[----:B------:R-:W2:Y:S01]  /*00f0*/  LDCU UR6, c[0x0][0x370] ;  /* 0x00006e00ff0677ac */ /* 0x000ea20008000800 */
[----:B------:R-:W-:Y:S01]  /*0100*/  CS2R R2, SRZ ;  /* 0x0000000000027805 */ /* 0x000fe2000001ff00 */
[----:B--2---:R-:W-:-:S07]  /*0110*/  IMAD R13, R12, UR6, RZ ;  /* 0x000000060c0d7c24 */ /* 0x004fce000f8e02ff */
.L_x_11:
[----:B-1----:R-:W-:Y:S01]  /*0120*/  IMAD.WIDE.U32 R4, R0, 0x8, R10 ;  /* 0x0000000800047825 */ /* 0x002fe200078e000a */
[----:B------:R-:W-:-:S05]  /*0130*/  IADD3 R7, PT, PT, R12, R0, RZ ;  /* 0x000000000c077210 */ /* 0x000fca0007ffe0ff */
[----:B0-----:R-:W2:Y:S01]  /*0140*/  LDG.E.64 R4, desc[UR4][R4.64] ;  /* 0x0000000404047981 */ /* 0x001ea2000c1e1b00 */
[----:B------:R-:W-:-:S06]  /*0150*/  IMAD.WIDE.U32 R6, R7, 0x8, R10 ;  /* 0x0000000807067825 */ /* 0x000fcc00078e000a */
[----:B------:R-:W3:Y:S01]  /*0160*/  LDG.E.64 R6, desc[UR4][R6.64] ;  /* 0x0000000406067981 */ /* 0x000ee2000c1e1b00 */
[----:B------:R-:W-:-:S04]  /*0170*/  LEA R0, R13, R0, 0x1 ;  /* 0x000000000d007211 */ /* 0x000fc800078e08ff */
[----:B------:R-:W-:Y:S01]  /*0180*/  ISETP.GE.U32.AND P0, PT, R0, UR7, PT ;  /* 0x0000000700007c0c */ /* 0x000fe2000bf06070 */
[----:B--2---:R-:W-:-:S08]  /*0190*/  DADD R2, R4, R2 ;  /* 0x0000000004027229 */ /* 0x004fd00000000002 */
[----:B---3--:R-:W-:-:S04]  /*01a0*/  DADD R2, R2, R6 ;  /* 0x0000000002027229 */ /* 0x008fc80000000006 */
[----:B------:R-:W-:Y:S07]  /*01b0*/  @!P0 BRA `(.L_x_11) ;  /* 0xfffffffc00d88947 */ /* 0x000fee000383ffff */
.L_x_10:
[----:B0-----:R-:W-:Y:S05]  /*01c0*/  BSYNC.RECONVERGENT B0 ;  /* 0x0000000000007941 */ /* 0x001fea0003800200 */
.L_x_9:
[----:B------:R-:W-:Y:S01]  /*01d0*/  STG.E.64 desc[UR4][R8.64], R2 ;  /* 0x0000000208007986 */ /* 0x000fe2000c101b04 */
[----:B------:R-:W-:Y:S05]  /*01e0*/  EXIT ;  /* 0x000000000000794d */ /* 0x000fea0003800000 */
.L_x_12:
        /* <DEDUP_REMOVED lines=9> */
.L_x_15:


//--------------------- .nv.shared.reserved.0     --------------------------
	.section	.nv.shared.reserved.0,"aw",@nobits
	.weak		__nv_reservedSMEM_offset_0_alias
	.size		__nv_reservedSMEM_offset_0_alias, 0, 64
	.other		__nv_reservedSMEM_offset_0_alias,@"STO_CUDA_RESERVED_SHARED STV_DEFAULT"
__nv_reservedSMEM_offset_0_alias:
	.zero		0
	.zero		64


//--------------------- .nv.shared._Z17reduce_basic_warpPdS_jjPj --------------------------
	.section	.nv.shared._Z17reduce_basic_warpPdS_jjPj,"aw",@nobits
	.sectionflags	@""
	.align	8
.nv.shared._Z17reduce_basic_warpPdS_jjPj:
	.zero		33792


//--------------------- .nv.constant0._Z10copy_basicPdS_j --------------------------
	.section	.nv.constant0._Z10copy_basicPdS_j,"a",@progbits
	.sectionflags	@""
	.align	4
.nv.constant0._Z10copy_basicPdS_j:
	.zero		916


//--------------------- .nv.constant0._Z17reduce_basic_warpPdS_jjPj --------------------------
	.section	.nv.constant0._Z17reduce_basic_warpPdS_jjPj,"a",@progbits
	.sectionflags	@""
	.align	4
.nv.constant0._Z17reduce_basic_warpPdS_jjPj:
	.zero		928


//--------------------- .nv.constant0._Z12reduce_basicPdS_j --------------------------
	.section	.nv.constant0._Z12reduce_basicPdS_j,"a",@progbits
	.sectionflags	@""
	.align	4
.nv.constant0._Z12reduce_basicPdS_j:
	.zero		916


//--------------------- SYMBOLS --------------------------

	.type		.nv.reservedSmem.offset0,@object
	.size		.nv.reservedSmem.offset0,0x4
	.type		.nv.reservedSmem.cap,@object
	.size		.nv.reservedSmem.cap,0x4
